	.headerflags	@"EF_CUDA_TEXMODE_UNIFIED EF_CUDA_64BIT_ADDRESS EF_CUDA_ACCELERATORS EF_CUDA_SM90 EF_CUDA_VIRTUAL_SM(EF_CUDA_SM90)"
	.elftype	@"ET_EXEC"


//--------------------- .nv.info                  --------------------------
	.section	.nv.info,"",@"SHT_CUDA_INFO"
	.align	4


	//----- nvinfo : EIATTR_REGCOUNT
	.align		4
        /*0000*/ 	.byte	0x04, 0x2f
        /*0002*/ 	.short	(.L_1 - .L_0)
	.align		4
.L_0:
        /*0004*/ 	.word	index@(triton_poi_fused_convolution_relu_10)
        /*0008*/ 	.word	0x00000020


	//----- nvinfo : EIATTR_MIN_STACK_SIZE
	.align		4
.L_1:
        /*000c*/ 	.byte	0x04, 0x12
        /*000e*/ 	.short	(.L_3 - .L_2)
	.align		4
.L_2:
        /*0010*/ 	.word	index@(triton_poi_fused_convolution_relu_10)
        /*0014*/ 	.word	0x00000000


	//----- nvinfo : EIATTR_FRAME_SIZE
	.align		4
.L_3:
        /*0018*/ 	.byte	0x04, 0x11
        /*001a*/ 	.short	(.L_5 - .L_4)
	.align		4
.L_4:
        /*001c*/ 	.word	index@(triton_poi_fused_convolution_relu_10)
        /*0020*/ 	.word	0x00000000


	//----- nvinfo : EIATTR_MIN_STACK_SIZE
	.align		4
.L_5:
        /*0024*/ 	.byte	0x04, 0x12
        /*0026*/ 	.short	(.L_7 - .L_6)
	.align		4
.L_6:
        /*0028*/ 	.word	index@(triton_poi_fused_convolution_relu_10)
        /*002c*/ 	.word	0x00000000
.L_7:


//--------------------- .nv.info.triton_poi_fused_convolution_relu_10 --------------------------
	.section	.nv.info.triton_poi_fused_convolution_relu_10,"",@"SHT_CUDA_INFO"
	.sectionflags	@""
	.align	4


	//----- nvinfo : EIATTR_CUDA_API_VERSION
	.align		4
        /*0000*/ 	.byte	0x04, 0x37
        /*0002*/ 	.short	(.L_9 - .L_8)
.L_8:
        /*0004*/ 	.word	0x0000007c


	//----- nvinfo : EIATTR_KPARAM_INFO
	.align		4
.L_9:
        /*0008*/ 	.byte	0x04, 0x17
        /*000a*/ 	.short	(.L_11 - .L_10)
.L_10:
        /*000c*/ 	.word	0x00000000
        /*0010*/ 	.short	0x0004
        /*0012*/ 	.short	0x001c
        /*0014*/ 	.byte	0x00, 0xf0, 0x11, 0x00


	//----- nvinfo : EIATTR_KPARAM_INFO
	.align		4
.L_11:
        /*0018*/ 	.byte	0x04, 0x17
        /*001a*/ 	.short	(.L_13 - .L_12)
.L_12:
        /*001c*/ 	.word	0x00000000
        /*0020*/ 	.short	0x0003
        /*0022*/ 	.short	0x0018
        /*0024*/ 	.byte	0x00, 0xf0, 0x11, 0x00


	//----- nvinfo : EIATTR_KPARAM_INFO
	.align		4
.L_13:
        /*0028*/ 	.byte	0x04, 0x17
        /*002a*/ 	.short	(.L_15 - .L_14)
.L_14:
        /*002c*/ 	.word	0x00000000
        /*0030*/ 	.short	0x0002
        /*0032*/ 	.short	0x0010
        /*0034*/ 	.byte	0x00, 0xf4, 0x21, 0x00


	//----- nvinfo : EIATTR_KPARAM_INFO
	.align		4
.L_15:
        /*0038*/ 	.byte	0x04, 0x17
        /*003a*/ 	.short	(.L_17 - .L_16)
.L_16:
        /*003c*/ 	.word	0x00000000
        /*0040*/ 	.short	0x0001
        /*0042*/ 	.short	0x0008
        /*0044*/ 	.byte	0x00, 0xf4, 0x21, 0x00


	//----- nvinfo : EIATTR_KPARAM_INFO
	.align		4
.L_17:
        /*0048*/ 	.byte	0x04, 0x17
        /*004a*/ 	.short	(.L_19 - .L_18)
.L_18:
        /*004c*/ 	.word	0x00000000
        /*0050*/ 	.short	0x0000
        /*0052*/ 	.short	0x0000
        /*0054*/ 	.byte	0x00, 0xf4, 0x21, 0x00


	//----- nvinfo : EIATTR_SPARSE_MMA_MASK
	.align		4
.L_19:
        /*0058*/ 	.byte	0x03, 0x50
        /*005a*/ 	.short	0x0000


	//----- nvinfo : EIATTR_MAXREG_COUNT
	.align		4
        /*005c*/ 	.byte	0x03, 0x1b
        /*005e*/ 	.short	0x00ff


	//----- nvinfo : EIATTR_EXIT_INSTR_OFFSETS
	.align		4
        /*0060*/ 	.byte	0x04, 0x1c
        /*0062*/ 	.short	(.L_21 - .L_20)


	//   ....[0]....
.L_20:
        /*0064*/ 	.word	0x00000ba0


	//   ....[1]....
        /*0068*/ 	.word	0x00000c20


	//----- nvinfo : EIATTR_REQNTID
	.align		4
.L_21:
        /*006c*/ 	.byte	0x04, 0x10
        /*006e*/ 	.short	(.L_23 - .L_22)
.L_22:
        /*0070*/ 	.word	0x00000100
        /*0074*/ 	.word	0x00000001
        /*0078*/ 	.word	0x00000001


	//----- nvinfo : EIATTR_CBANK_PARAM_SIZE
	.align		4
.L_23:
        /*007c*/ 	.byte	0x03, 0x19
        /*007e*/ 	.short	0x0020


	//----- nvinfo : EIATTR_PARAM_CBANK
	.align		4
        /*0080*/ 	.byte	0x04, 0x0a
        /*0082*/ 	.short	(.L_25 - .L_24)
	.align		4
.L_24:
        /*0084*/ 	.word	index@(.nv.constant0.triton_poi_fused_convolution_relu_10)
        /*0088*/ 	.short	0x0210
        /*008a*/ 	.short	0x0020


	//----- nvinfo : EIATTR_SW_WAR
	.align		4
.L_25:
        /*008c*/ 	.byte	0x04, 0x36
        /*008e*/ 	.short	(.L_27 - .L_26)
.L_26:
        /*0090*/ 	.word	0x00000008
.L_27:


//--------------------- .nv.callgraph             --------------------------
	.section	.nv.callgraph,"",@"SHT_CUDA_CALLGRAPH"
	.align	4
	.sectionentsize	8
	.align		4
        /*0000*/ 	.word	0x00000000
	.align		4
        /*0004*/ 	.word	0xffffffff
	.align		4
        /*0008*/ 	.word	0x00000000
	.align		4
        /*000c*/ 	.word	0xfffffffe
	.align		4
        /*0010*/ 	.word	0x00000000
	.align		4
        /*0014*/ 	.word	0xfffffffd
	.align		4
        /*0018*/ 	.word	0x00000000
	.align		4
        /*001c*/ 	.word	0xfffffffc


//--------------------- .text.triton_poi_fused_convolution_relu_10 --------------------------
	.section	.text.triton_poi_fused_convolution_relu_10,"ax",@progbits
	.sectionflags	@"SHF_BARRIERS=1"
	.align	128
        .global         triton_poi_fused_convolution_relu_10
        .type           triton_poi_fused_convolution_relu_10,@function
        .size           triton_poi_fused_convolution_relu_10,(.L_x_1 - triton_poi_fused_convolution_relu_10)
        .other          triton_poi_fused_convolution_relu_10,@"STO_CUDA_ENTRY STV_DEFAULT"
triton_poi_fused_convolution_relu_10:
.text.triton_poi_fused_convolution_relu_10:
[----:B------:R-:W0:Y:S01]  /*0000*/  LDC R1, c[0x0][0x28] ;  /* 0x00000a00ff017b82 */ /* 0x000e220000000800 */
[----:B------:R-:W1:Y:S07]  /*0010*/  S2R R2, SR_CTAID.Y ;  /* 0x0000000000027919 */ /* 0x000e6e0000002600 */
[----:B------:R-:W2:Y:S01]  /*0020*/  LDC.64 R28, c[0x0][0x210] ;  /* 0x00008400ff1c7b82 */ /* 0x000ea20000000a00 */
[----:B------:R-:W-:Y:S01]  /*0030*/  ULDC.64 UR6, c[0x0][0x208] ;  /* 0x0000820000067ab9 */ /* 0x000fe20000000a00 */
[----:B------:R-:W3:Y:S01]  /*0040*/  S2R R6, SR_TID.X ;  /* 0x0000000000067919 */ /* 0x000ee20000002100 */
[----:B------:R-:W4:Y:S05]  /*0050*/  S2R R8, SR_CTAID.X ;  /* 0x0000000000087919 */ /* 0x000f2a0000002500 */
[----:B------:R-:W5:Y:S01]  /*0060*/  LDC.64 R26, c[0x0][0x218] ;  /* 0x00008600ff1a7b82 */ /* 0x000f620000000a00 */
[----:B-1----:R-:W-:-:S02]  /*0070*/  IMAD.SHL.U32 R2, R2, 0x40, RZ ;  /* 0x0000004002027824 */ /* 0x002fc400078e00ff */
[----:B---3--:R-:W-:Y:S01]  /*0080*/  IMAD.SHL.U32 R3, R6, 0x4, RZ ;  /* 0x0000000406037824 */ /* 0x008fe200078e00ff */
[----:B------:R-:W-:-:S04]  /*0090*/  SHF.R.U32.HI R23, RZ, 0x4, R6 ;  /* 0x00000004ff177819 */ /* 0x000fc80000011606 */
[----:B------:R-:W-:Y:S02]  /*00a0*/  LOP3.LUT R21, R2, 0x3c, R3, 0xf8, !PT ;  /* 0x0000003c02157812 */ /* 0x000fe400078ef803 */
[----:B------:R-:W-:Y:S02]  /*00b0*/  SGXT.U32 R23, R23, 0x4 ;  /* 0x000000041717781a */ /* 0x000fe40000000000 */
[----:B------:R-:W-:Y:S02]  /*00c0*/  SHF.R.S32.HI R0, RZ, 0x1f, R21 ;  /* 0x0000001fff007819 */ /* 0x000fe40000011415 */
[----:B------:R-:W-:Y:S02]  /*00d0*/  ISETP.GE.AND P0, PT, R21, 0x100, PT ;  /* 0x000001001500780c */ /* 0x000fe40003f06270 */
[----:B------:R-:W-:-:S04]  /*00e0*/  LEA.HI R0, R0, R21, RZ, 0x6 ;  /* 0x0000001500007211 */ /* 0x000fc800078f30ff */
[C---:B------:R-:W-:Y:S01]  /*00f0*/  LOP3.LUT R4, R0.reuse, 0xffffffc0, RZ, 0xc0, !PT ;  /* 0xffffffc000047812 */ /* 0x040fe200078ec0ff */
[----:B------:R-:W-:Y:S02]  /*0100*/  IMAD.SHL.U32 R7, R0, 0x1000, RZ ;  /* 0x0000100000077824 */ /* 0x000fe400078e00ff */
[----:B----4-:R-:W-:Y:S01]  /*0110*/  IMAD.SHL.U32 R0, R8, 0x40, RZ ;  /* 0x0000004008007824 */ /* 0x010fe200078e00ff */
[----:B------:R-:W-:Y:S01]  /*0120*/  CS2R R8, SRZ ;  /* 0x0000000000087805 */ /* 0x000fe2000001ff00 */
[----:B------:R-:W-:Y:S01]  /*0130*/  IMAD.IADD R21, R21, 0x1, -R4 ;  /* 0x0000000115157824 */ /* 0x000fe200078e0a04 */
[----:B------:R-:W-:Y:S02]  /*0140*/  LOP3.LUT R10, R7, 0xfffc0000, RZ, 0xc0, !PT ;  /* 0xfffc0000070a7812 */ /* 0x000fe400078ec0ff */
[----:B------:R-:W-:Y:S02]  /*0150*/  CS2R R4, SRZ ;  /* 0x0000000000047805 */ /* 0x000fe4000001ff00 */
[----:B------:R-:W-:-:S02]  /*0160*/  LOP3.LUT R12, R0, 0x10, R23, 0xfe, !PT ;  /* 0x00000010000c7812 */ /* 0x000fc400078efe17 */
[----:B------:R-:W-:Y:S02]  /*0170*/  CS2R R6, SRZ ;  /* 0x0000000000067805 */ /* 0x000fe4000001ff00 */
[----:B------:R-:W-:Y:S01]  /*0180*/  LOP3.LUT R11, R0, R23, RZ, 0xfc, !PT ;  /* 0x00000017000b7212 */ /* 0x000fe200078efcff */
[----:B------:R-:W-:Y:S01]  /*0190*/  IMAD.IADD R14, R21, 0x1, R10 ;  /* 0x00000001150e7824 */ /* 0x000fe200078e020a */
[----:B------:R-:W-:-:S03]  /*01a0*/  LOP3.LUT R13, R0, 0x30, R23, 0xfe, !PT ;  /* 0x00000030000d7812 */ /* 0x000fc600078efe17 */
[--C-:B------:R-:W-:Y:S01]  /*01b0*/  IMAD R25, R12, 0x40, R14.reuse ;  /* 0x000000400c197824 */ /* 0x100fe200078e020e */
[----:B------:R-:W-:Y:S01]  /*01c0*/  LOP3.LUT R12, R0, 0x20, R23, 0xfe, !PT ;  /* 0x00000020000c7812 */ /* 0x000fe200078efe17 */
[----:B------:R-:W-:Y:S01]  /*01d0*/  IMAD R19, R11, 0x40, R14 ;  /* 0x000000400b137824 */ /* 0x000fe200078e020e */
[----:B------:R-:W-:Y:S01]  /*01e0*/  CS2R R10, SRZ ;  /* 0x00000000000a7805 */ /* 0x000fe2000001ff00 */
[----:B--2---:R-:W-:-:S04]  /*01f0*/  IMAD.WIDE R24, R25, 0x4, R28 ;  /* 0x0000000419187825 */ /* 0x004fc800078e021c */
[--C-:B------:R-:W-:Y:S01]  /*0200*/  IMAD R17, R12, 0x40, R14.reuse ;  /* 0x000000400c117824 */ /* 0x100fe200078e020e */
[----:B------:R1:W2:Y:S01]  /*0210*/  @!P0 LDG.E.EL.128 R8, desc[UR6][R24.64] ;  /* 0x0000000618088981 */ /* 0x0002a2000c2e1d00 */
[----:B------:R-:W-:Y:S01]  /*0220*/  IMAD R16, R13, 0x40, R14 ;  /* 0x000000400d107824 */ /* 0x000fe200078e020e */
[----:B------:R-:W-:Y:S02]  /*0230*/  CS2R R12, SRZ ;  /* 0x00000000000c7805 */ /* 0x000fe4000001ff00 */
[----:B------:R-:W-:Y:S02]  /*0240*/  CS2R R14, SRZ ;  /* 0x00000000000e7805 */ /* 0x000fe4000001ff00 */
[----:B------:R-:W-:Y:S01]  /*0250*/  LOP3.LUT R0, R0, 0x3c, R3, 0xf8, !PT ;  /* 0x0000003c00007812 */ /* 0x000fe200078ef803 */
[----:B-----5:R-:W-:-:S04]  /*0260*/  IMAD.WIDE R26, R21, 0x4, R26 ;  /* 0x00000004151a7825 */ /* 0x020fc800078e021a */
[----:B------:R-:W-:-:S04]  /*0270*/  IMAD.WIDE R18, R19, 0x4, R28 ;  /* 0x0000000413127825 */ /* 0x000fc800078e021c */
[--C-:B-1----:R-:W-:Y:S01]  /*0280*/  IMAD.WIDE R24, R17, 0x4, R28.reuse ;  /* 0x0000000411187825 */ /* 0x102fe200078e021c */
[----:B------:R-:W-:Y:S02]  /*0290*/  LOP3.LUT R3, R2, 0x20, R23, 0xfe, !PT ;  /* 0x0000002002037812 */ /* 0x000fe400078efe17 */
[----:B------:R-:W-:Y:S01]  /*02a0*/  CS2R R20, SRZ ;  /* 0x0000000000147805 */ /* 0x000fe2000001ff00 */
[----:B------:R-:W3:Y:S04]  /*02b0*/  @!P0 LDG.E.EL.128 R4, desc[UR6][R18.64] ;  /* 0x0000000612048981 */ /* 0x000ee8000c2e1d00 */
[----:B------:R1:W4:Y:S01]  /*02c0*/  @!P0 LDG.E.EL.128 R12, desc[UR6][R24.64] ;  /* 0x00000006180c8981 */ /* 0x000322000c2e1d00 */
[----:B------:R-:W-:Y:S01]  /*02d0*/  IMAD.WIDE R28, R16, 0x4, R28 ;  /* 0x00000004101c7825 */ /* 0x000fe200078e021c */
[----:B------:R-:W-:-:S02]  /*02e0*/  CS2R R16, SRZ ;  /* 0x0000000000107805 */ /* 0x000fc4000001ff00 */
[----:B-1----:R-:W-:Y:S02]  /*02f0*/  LOP3.LUT R25, R2, R23, RZ, 0xfc, !PT ;  /* 0x0000001702197212 */ /* 0x002fe400078efcff */
[----:B------:R-:W-:Y:S02]  /*0300*/  LOP3.LUT R24, R2, 0x10, R23, 0xfe, !PT ;  /* 0x0000001002187812 */ /* 0x000fe400078efe17 */
[----:B------:R-:W-:Y:S02]  /*0310*/  LOP3.LUT R2, R2, 0x30, R23, 0xfe, !PT ;  /* 0x0000003002027812 */ /* 0x000fe400078efe17 */
[----:B------:R-:W-:Y:S02]  /*0320*/  CS2R R22, SRZ ;  /* 0x0000000000167805 */ /* 0x000fe4000001ff00 */
[----:B------:R-:W-:-:S04]  /*0330*/  CS2R R18, SRZ ;  /* 0x0000000000127805 */ /* 0x000fc8000001ff00 */
[----:B------:R-:W2:Y:S04]  /*0340*/  @!P0 LDG.E.EL.128 R20, desc[UR6][R26.64] ;  /* 0x000000061a148981 */ /* 0x000ea8000c2e1d00 */
[----:B------:R1:W5:Y:S02]  /*0350*/  @!P0 LDG.E.EL.128 R16, desc[UR6][R28.64] ;  /* 0x000000061c108981 */ /* 0x000364000c2e1d00 */
[----:B-1----:R-:W1:Y:S01]  /*0360*/  S2R R28, SR_TID.X ;  /* 0x00000000001c7919 */ /* 0x002e620000002100 */
[----:B------:R-:W1:Y:S01]  /*0370*/  S2UR UR5, SR_CgaCtaId ;  /* 0x00000000000579c3 */ /* 0x000e620000008800 */
[----:B------:R-:W-:Y:S02]  /*0380*/  UMOV UR4, 0x400 ;  /* 0x0000040000047882 */ /* 0x000fe40000000000 */
[----:B01----:R-:W-:Y:S01]  /*0390*/  UPRMT UR4, UR5, 0x654, UR4 ;  /* 0x0000065405047896 */ /* 0x003fe20008000004 */
[C---:B--2---:R-:W-:Y:S01]  /*03a0*/  FSETP.GEU.AND P6, PT, R20.reuse, -R8, PT ;  /* 0x800000081400720b */ /* 0x044fe20003fce000 */
[----:B------:R-:W-:Y:S01]  /*03b0*/  FADD R8, R20, R8 ;  /* 0x0000000814087221 */ /* 0x000fe20000000000 */
[C---:B------:R-:W-:Y:S01]  /*03c0*/  FSETP.GEU.AND P5, PT, R21.reuse, -R9, PT ;  /* 0x800000091500720b */ /* 0x040fe20003fae000 */
[C---:B------:R-:W-:Y:S01]  /*03d0*/  FADD R9, R21.reuse, R9 ;  /* 0x0000000915097221 */ /* 0x040fe20000000000 */
[C---:B----4-:R-:W-:Y:S01]  /*03e0*/  FSETP.GEU.AND P2, PT, R21.reuse, -R13, PT ;  /* 0x8000000d1500720b */ /* 0x050fe20003f4e000 */
[C---:B------:R-:W-:Y:S01]  /*03f0*/  FADD R13, R21.reuse, R13 ;  /* 0x0000000d150d7221 */ /* 0x040fe20000000000 */
[C---:B-----5:R-:W-:Y:S01]  /*0400*/  FSETP.GEU.AND P0, PT, R21.reuse, -R17, PT ;  /* 0x800000111500720b */ /* 0x060fe20003f0e000 */
[----:B------:R-:W-:Y:S01]  /*0410*/  FADD R17, R21, R17 ;  /* 0x0000001115117221 */ /* 0x000fe20000000000 */
[----:B------:R-:W-:-:S02]  /*0420*/  FSEL R8, R8, RZ, P6 ;  /* 0x000000ff08087208 */ /* 0x000fc40003000000 */
[C---:B---3--:R-:W-:Y:S01]  /*0430*/  FSETP.GEU.AND P6, PT, R21.reuse, -R5, PT ;  /* 0x800000051500720b */ /* 0x048fe20003fce000 */
[----:B------:R-:W-:Y:S01]  /*0440*/  FADD R21, R21, R5 ;  /* 0x0000000515157221 */ /* 0x000fe20000000000 */
[C---:B------:R-:W-:Y:S01]  /*0450*/  FSETP.GEU.AND P3, PT, R20.reuse, -R12, PT ;  /* 0x8000000c1400720b */ /* 0x040fe20003f6e000 */
[C---:B------:R-:W-:Y:S01]  /*0460*/  FADD R12, R20.reuse, R12 ;  /* 0x0000000c140c7221 */ /* 0x040fe20000000000 */
[C---:B------:R-:W-:Y:S01]  /*0470*/  FSETP.GEU.AND P1, PT, R20.reuse, -R16, PT ;  /* 0x800000101400720b */ /* 0x040fe20003f2e000 */
[C---:B------:R-:W-:Y:S01]  /*0480*/  FADD R16, R20.reuse, R16 ;  /* 0x0000001014107221 */ /* 0x040fe20000000000 */
[C---:B------:R-:W-:Y:S01]  /*0490*/  FSETP.GEU.AND P4, PT, R20.reuse, -R4, PT ;  /* 0x800000041400720b */ /* 0x040fe20003f8e000 */
[----:B------:R-:W-:Y:S01]  /*04a0*/  FADD R4, R20, R4 ;  /* 0x0000000414047221 */ /* 0x000fe20000000000 */
[----:B------:R-:W-:Y:S01]  /*04b0*/  IMAD.SHL.U32 R5, R28, 0x100, RZ ;  /* 0x000001001c057824 */ /* 0x000fe200078e00ff */
[----:B------:R-:W-:-:S04]  /*04c0*/  SHF.R.U32.HI R20, RZ, 0x4, R28 ;  /* 0x00000004ff147819 */ /* 0x000fc8000001161c */
[----:B------:R-:W-:Y:S02]  /*04d0*/  SGXT.U32 R20, R20, 0x4 ;  /* 0x000000041414781a */ /* 0x000fe40000000000 */
[----:B------:R-:W-:-:S04]  /*04e0*/  LOP3.LUT R5, R5, 0xf00, RZ, 0xc0, !PT ;  /* 0x00000f0005057812 */ /* 0x000fc800078ec0ff */
[C---:B------:R-:W-:Y:S02]  /*04f0*/  LOP3.LUT R26, R5.reuse, R20, RZ, 0xfc, !PT ;  /* 0x00000014051a7212 */ /* 0x040fe400078efcff */
[----:B------:R-:W-:Y:S02]  /*0500*/  LOP3.LUT R20, R5, 0x40, RZ, 0xfc, !PT ;  /* 0x0000004005147812 */ /* 0x000fe400078efcff */
[----:B------:R-:W-:Y:S02]  /*0510*/  FSEL R27, R21, RZ, P6 ;  /* 0x000000ff151b7208 */ /* 0x000fe40003000000 */
[----:B------:R-:W-:Y:S02]  /*0520*/  FSEL R12, R12, RZ, P3 ;  /* 0x000000ff0c0c7208 */ /* 0x000fe40001800000 */
[----:B------:R-:W-:Y:S02]  /*0530*/  FSEL R4, R4, RZ, P4 ;  /* 0x000000ff04047208 */ /* 0x000fe40002000000 */
[----:B------:R-:W-:-:S02]  /*0540*/  FSEL R9, R9, RZ, P5 ;  /* 0x000000ff09097208 */ /* 0x000fc40002800000 */
[C---:B------:R-:W-:Y:S02]  /*0550*/  LEA.HI R21, R5.reuse, UR4, RZ, 0x1c ;  /* 0x0000000405157c11 */ /* 0x040fe4000f8fe0ff */
[----:B------:R-:W-:Y:S02]  /*0560*/  LEA.HI R29, R20, UR4, RZ, 0x1c ;  /* 0x00000004141d7c11 */ /* 0x000fe4000f8fe0ff */
[C---:B------:R-:W-:Y:S01]  /*0570*/  FSETP.GEU.AND P3, PT, R22.reuse, -R10, PT ;  /* 0x8000000a1600720b */ /* 0x040fe20003f6e000 */
[C---:B------:R-:W-:Y:S01]  /*0580*/  FADD R10, R22.reuse, R10 ;  /* 0x0000000a160a7221 */ /* 0x040fe20000000000 */
[C---:B------:R-:W-:Y:S01]  /*0590*/  FSETP.GEU.AND P4, PT, R22.reuse, -R14, PT ;  /* 0x8000000e1600720b */ /* 0x040fe20003f8e000 */
[C---:B------:R-:W-:Y:S01]  /*05a0*/  FADD R14, R22.reuse, R14 ;  /* 0x0000000e160e7221 */ /* 0x040fe20000000000 */
[C---:B------:R-:W-:Y:S01]  /*05b0*/  FSETP.GEU.AND P5, PT, R22.reuse, -R18, PT ;  /* 0x800000121600720b */ /* 0x040fe20003fae000 */
[C---:B------:R-:W-:Y:S01]  /*05c0*/  FADD R18, R22.reuse, R18 ;  /* 0x0000001216127221 */ /* 0x040fe20000000000 */
[C---:B------:R-:W-:Y:S01]  /*05d0*/  FSETP.GEU.AND P6, PT, R22.reuse, -R6, PT ;  /* 0x800000061600720b */ /* 0x040fe20003fce000 */
[----:B------:R-:W-:Y:S01]  /*05e0*/  FADD R6, R22, R6 ;  /* 0x0000000616067221 */ /* 0x000fe20000000000 */
[----:B------:R-:W-:Y:S01]  /*05f0*/  LOP3.LUT R22, R5, 0x80, RZ, 0xfc, !PT ;  /* 0x0000008005167812 */ /* 0x000fe200078efcff */
[----:B------:R-:W-:-:S02]  /*0600*/  IMAD R21, R26, 0x4, R21 ;  /* 0x000000041a157824 */ /* 0x000fc400078e0215 */
[----:B------:R-:W-:Y:S01]  /*0610*/  IMAD R20, R26, 0x4, R29 ;  /* 0x000000041a147824 */ /* 0x000fe200078e021d */
[----:B------:R-:W-:Y:S02]  /*0620*/  LOP3.LUT R29, R5, 0xc0, RZ, 0xfc, !PT ;  /* 0x000000c0051d7812 */ /* 0x000fe400078efcff */
[----:B------:R-:W-:Y:S01]  /*0630*/  LEA.HI R5, R22, UR4, RZ, 0x1c ;  /* 0x0000000416057c11 */ /* 0x000fe2000f8fe0ff */
[----:B------:R-:W-:Y:S01]  /*0640*/  STS [R21], R4 ;  /* 0x0000000415007388 */ /* 0x000fe20000000800 */
[----:B------:R-:W-:Y:S02]  /*0650*/  FSEL R13, R13, RZ, P2 ;  /* 0x000000ff0d0d7208 */ /* 0x000fe40001000000 */
[----:B------:R-:W-:Y:S01]  /*0660*/  FSETP.GEU.AND P2, PT, R23, -R7, PT ;  /* 0x800000071700720b */ /* 0x000fe20003f4e000 */
[----:B------:R0:W-:Y:S01]  /*0670*/  STS [R20+0x100], R27 ;  /* 0x0001001b14007388 */ /* 0x0001e20000000800 */
[----:B------:R-:W-:Y:S01]  /*0680*/  LEA.HI R29, R29, UR4, RZ, 0x1c ;  /* 0x000000041d1d7c11 */ /* 0x000fe2000f8fe0ff */
[----:B------:R-:W-:Y:S01]  /*0690*/  FADD R7, R23, R7 ;  /* 0x0000000717077221 */ /* 0x000fe20000000000 */
[----:B------:R-:W-:Y:S01]  /*06a0*/  IMAD R22, R26, 0x4, R5 ;  /* 0x000000041a167824 */ /* 0x000fe200078e0205 */
[----:B------:R-:W-:-:S02]  /*06b0*/  FSEL R5, R10, RZ, P3 ;  /* 0x000000ff0a057208 */ /* 0x000fc40001800000 */
[C---:B------:R-:W-:Y:S01]  /*06c0*/  FSETP.GEU.AND P3, PT, R23.reuse, -R11, PT ;  /* 0x8000000b1700720b */ /* 0x040fe20003f6e000 */
[----:B------:R-:W-:Y:S01]  /*06d0*/  FADD R11, R23, R11 ;  /* 0x0000000b170b7221 */ /* 0x000fe20000000000 */
[----:B0-----:R-:W-:Y:S01]  /*06e0*/  FSEL R27, R6, RZ, P6 ;  /* 0x000000ff061b7208 */ /* 0x001fe20003000000 */
[----:B------:R-:W-:Y:S01]  /*06f0*/  IMAD.SHL.U32 R6, R28, 0x4, RZ ;  /* 0x000000041c067824 */ /* 0x000fe200078e00ff */
[----:B------:R-:W-:Y:S01]  /*0700*/  FSEL R7, R7, RZ, P2 ;  /* 0x000000ff07077208 */ /* 0x000fe20001000000 */
[----:B------:R-:W-:Y:S01]  /*0710*/  IMAD R26, R26, 0x4, R29 ;  /* 0x000000041a1a7824 */ /* 0x000fe200078e021d */
[----:B------:R-:W-:Y:S02]  /*0720*/  FSEL R4, R16, RZ, P1 ;  /* 0x000000ff10047208 */ /* 0x000fe40000800000 */
[C---:B------:R-:W-:Y:S01]  /*0730*/  FSETP.GEU.AND P6, PT, R23.reuse, -R15, PT ;  /* 0x8000000f1700720b */ /* 0x040fe20003fce000 */
[----:B------:R-:W-:Y:S01]  /*0740*/  FADD R15, R23, R15 ;  /* 0x0000000f170f7221 */ /* 0x000fe20000000000 */
[----:B------:R-:W-:Y:S01]  /*0750*/  LOP3.LUT R16, R6, 0x3fc, RZ, 0xc0, !PT ;  /* 0x000003fc06107812 */ /* 0x000fe200078ec0ff */
[----:B------:R-:W-:Y:S01]  /*0760*/  STS [R22+0x200], R27 ;  /* 0x0002001b16007388 */ /* 0x000fe20000000800 */
[----:B------:R-:W-:-:S02]  /*0770*/  FSEL R11, R11, RZ, P3 ;  /* 0x000000ff0b0b7208 */ /* 0x000fc40001800000 */
[C---:B------:R-:W-:Y:S01]  /*0780*/  FSETP.GEU.AND P2, PT, R23.reuse, -R19, PT ;  /* 0x800000131700720b */ /* 0x040fe20003f4e000 */
[----:B------:R0:W-:Y:S01]  /*0790*/  STS [R26+0x300], R7 ;  /* 0x000300071a007388 */ /* 0x0001e20000000800 */
[----:B------:R-:W-:Y:S01]  /*07a0*/  FADD R19, R23, R19 ;  /* 0x0000001317137221 */ /* 0x000fe20000000000 */
[----:B------:R-:W-:Y:S02]  /*07b0*/  FSEL R23, R14, RZ, P4 ;  /* 0x000000ff0e177208 */ /* 0x000fe40002000000 */
[----:B------:R1:W-:Y:S01]  /*07c0*/  STS [R21+0x40], R8 ;  /* 0x0000400815007388 */ /* 0x0003e20000000800 */
[----:B------:R-:W-:-:S03]  /*07d0*/  FSEL R15, R15, RZ, P6 ;  /* 0x000000ff0f0f7208 */ /* 0x000fc60003000000 */
[----:B------:R-:W-:Y:S01]  /*07e0*/  STS [R20+0x140], R9 ;  /* 0x0001400914007388 */ /* 0x000fe20000000800 */
[----:B0-----:R-:W-:-:S03]  /*07f0*/  LOP3.LUT R7, R16, 0x800, RZ, 0xfc, !PT ;  /* 0x0000080010077812 */ /* 0x001fc600078efcff */
[----:B------:R0:W-:Y:S01]  /*0800*/  STS [R22+0x240], R5 ;  /* 0x0002400516007388 */ /* 0x0001e20000000800 */
[----:B------:R-:W-:Y:S02]  /*0810*/  FSEL R17, R17, RZ, P0 ;  /* 0x000000ff11117208 */ /* 0x000fe40000000000 */
[----:B-1----:R-:W-:Y:S01]  /*0820*/  SHF.R.U32.HI R8, RZ, 0x4, R7 ;  /* 0x00000004ff087819 */ /* 0x002fe20000011607 */
[----:B------:R-:W-:Y:S01]  /*0830*/  STS [R26+0x340], R11 ;  /* 0x0003400b1a007388 */ /* 0x000fe20000000800 */
[----:B------:R-:W-:-:S03]  /*0840*/  FSEL R7, R18, RZ, P5 ;  /* 0x000000ff12077208 */ /* 0x000fc60002800000 */
[----:B------:R-:W-:Y:S01]  /*0850*/  STS [R21+0x80], R12 ;  /* 0x0000800c15007388 */ /* 0x000fe20000000800 */
[----:B------:R-:W-:-:S03]  /*0860*/  FSEL R19, R19, RZ, P2 ;  /* 0x000000ff13137208 */ /* 0x000fc60001000000 */
[----:B------:R-:W-:Y:S04]  /*0870*/  STS [R20+0x180], R13 ;  /* 0x0001800d14007388 */ /* 0x000fe80000000800 */
[----:B------:R-:W-:Y:S04]  /*0880*/  STS [R22+0x280], R23 ;  /* 0x0002801716007388 */ /* 0x000fe80000000800 */
[----:B------:R-:W-:Y:S04]  /*0890*/  STS [R26+0x380], R15 ;  /* 0x0003800f1a007388 */ /* 0x000fe80000000800 */
[----:B------:R-:W-:Y:S04]  /*08a0*/  STS [R21+0xc0], R4 ;  /* 0x0000c00415007388 */ /* 0x000fe80000000800 */
[----:B------:R-:W-:Y:S04]  /*08b0*/  STS [R20+0x1c0], R17 ;  /* 0x0001c01114007388 */ /* 0x000fe80000000800 */
[----:B------:R-:W-:Y:S04]  /*08c0*/  STS [R22+0x2c0], R7 ;  /* 0x0002c00716007388 */ /* 0x000fe80000000800 */
[----:B------:R1:W-:Y:S01]  /*08d0*/  STS [R26+0x3c0], R19 ;  /* 0x0003c0131a007388 */ /* 0x0003e20000000800 */
[----:B0-----:R-:W-:-:S02]  /*08e0*/  LOP3.LUT R5, R16, 0x400, RZ, 0xfc, !PT ;  /* 0x0000040010057812 */ /* 0x001fc400078efcff */
[----:B------:R-:W-:Y:S02]  /*08f0*/  SHF.R.U32.HI R28, RZ, 0x2, R28 ;  /* 0x00000002ff1c7819 */ /* 0x000fe4000001161c */
[----:B------:R-:W-:Y:S02]  /*0900*/  SHF.R.U32.HI R6, RZ, 0x4, R5 ;  /* 0x00000004ff067819 */ /* 0x000fe40000011605 */
[----:B------:R-:W-:Y:S02]  /*0910*/  LOP3.LUT R28, R28, 0x3c, RZ, 0xc0, !PT ;  /* 0x0000003c1c1c7812 */ /* 0x000fe400078ec0ff */
[----:B------:R-:W-:Y:S01]  /*0920*/  LOP3.LUT R6, R6, 0x7c, RZ, 0xc0, !PT ;  /* 0x0000007c06067812 */ /* 0x000fe200078ec0ff */
[----:B-1----:R-:W0:Y:S01]  /*0930*/  LDC.64 R18, c[0x0][0x220] ;  /* 0x00008800ff127b82 */ /* 0x002e220000000a00 */
[----:B------:R-:W-:Y:S01]  /*0940*/  LOP3.LUT R8, R8, 0xbc, RZ, 0xc0, !PT ;  /* 0x000000bc08087812 */ /* 0x000fe200078ec0ff */
[----:B------:R-:W-:Y:S02]  /*0950*/  VIADD R5, R28, UR4 ;  /* 0x000000041c057c36 */ /* 0x000fe40008000000 */
[----:B------:R-:W-:-:S02]  /*0960*/  VIADD R9, R6, UR4 ;  /* 0x0000000406097c36 */ /* 0x000fc40008000000 */
[----:B------:R-:W-:Y:S02]  /*0970*/  VIADD R11, R8, UR4 ;  /* 0x00000004080b7c36 */ /* 0x000fe40008000000 */
[C---:B------:R-:W-:Y:S01]  /*0980*/  IMAD R17, R16.reuse, 0x4, R5 ;  /* 0x0000000410117824 */ /* 0x040fe200078e0205 */
[----:B------:R-:W-:Y:S01]  /*0990*/  BAR.SYNC.DEFER_BLOCKING 0x0 ;  /* 0x0000000000007b1d */ /* 0x000fe20000010000 */
[C---:B------:R-:W-:Y:S02]  /*09a0*/  IMAD R20, R16.reuse, 0x4, R9 ;  /* 0x0000000410147824 */ /* 0x040fe400078e0209 */
[----:B------:R-:W-:-:S03]  /*09b0*/  IMAD R27, R16, 0x4, R11 ;  /* 0x00000004101b7824 */ /* 0x000fc600078e020b */
[----:B------:R-:W-:Y:S04]  /*09c0*/  LDS R4, [R17] ;  /* 0x0000000011047984 */ /* 0x000fe80000000800 */
[----:B------:R-:W-:Y:S04]  /*09d0*/  LDS R5, [R17+0x4] ;  /* 0x0000040011057984 */ /* 0x000fe80000000800 */
[----:B------:R-:W-:Y:S04]  /*09e0*/  LDS R6, [R17+0x8] ;  /* 0x0000080011067984 */ /* 0x000fe80000000800 */
[----:B------:R-:W1:Y:S04]  /*09f0*/  LDS R7, [R17+0xc] ;  /* 0x00000c0011077984 */ /* 0x000e680000000800 */
[----:B------:R-:W-:Y:S04]  /*0a00*/  LDS R8, [R20+0x1000] ;  /* 0x0010000014087984 */ /* 0x000fe80000000800 */
[----:B------:R-:W-:Y:S04]  /*0a10*/  LDS R9, [R20+0x1004] ;  /* 0x0010040014097984 */ /* 0x000fe80000000800 */
[----:B------:R-:W-:Y:S04]  /*0a20*/  LDS R10, [R20+0x1008] ;  /* 0x00100800140a7984 */ /* 0x000fe80000000800 */
[----:B------:R0:W2:Y:S04]  /*0a30*/  LDS R11, [R20+0x100c] ;  /* 0x00100c00140b7984 */ /* 0x0000a80000000800 */
[----:B------:R-:W-:Y:S04]  /*0a40*/  LDS R12, [R27+0x2000] ;  /* 0x002000001b0c7984 */ /* 0x000fe80000000800 */
[----:B------:R-:W-:Y:S04]  /*0a50*/  LDS R13, [R27+0x2004] ;  /* 0x002004001b0d7984 */ /* 0x000fe80000000800 */
[----:B------:R-:W-:Y:S04]  /*0a60*/  LDS R14, [R27+0x2008] ;  /* 0x002008001b0e7984 */ /* 0x000fe80000000800 */
[----:B------:R-:W3:Y:S01]  /*0a70*/  LDS R15, [R27+0x200c] ;  /* 0x00200c001b0f7984 */ /* 0x000ee20000000800 */
[----:B------:R-:W-:-:S02]  /*0a80*/  LOP3.LUT R22, R16, 0xc00, RZ, 0xfc, !PT ;  /* 0x00000c0010167812 */ /* 0x000fc400078efcff */
[----:B------:R-:W-:Y:S02]  /*0a90*/  ISETP.GE.AND P1, PT, R25, 0x100, PT ;  /* 0x000001001900780c */ /* 0x000fe40003f26270 */
[----:B------:R-:W-:Y:S02]  /*0aa0*/  SHF.R.U32.HI R22, RZ, 0x4, R22 ;  /* 0x00000004ff167819 */ /* 0x000fe40000011616 */
[----:B------:R-:W-:Y:S02]  /*0ab0*/  ISETP.GE.AND P2, PT, R24, 0x100, PT ;  /* 0x000001001800780c */ /* 0x000fe40003f46270 */
[----:B------:R-:W-:Y:S01]  /*0ac0*/  ISETP.GE.AND P3, PT, R3, 0x100, PT ;  /* 0x000001000300780c */ /* 0x000fe20003f66270 */
[--C-:B------:R-:W-:Y:S01]  /*0ad0*/  IMAD R21, R25, 0x1000, R0.reuse ;  /* 0x0000100019157824 */ /* 0x100fe200078e0200 */
[----:B------:R-:W-:Y:S02]  /*0ae0*/  LOP3.LUT R22, R22, 0xfc, RZ, 0xc0, !PT ;  /* 0x000000fc16167812 */ /* 0x000fe400078ec0ff */
[----:B------:R-:W-:Y:S01]  /*0af0*/  ISETP.GE.AND P0, PT, R2, 0x100, PT ;  /* 0x000001000200780c */ /* 0x000fe20003f06270 */
[----:B------:R-:W-:-:S02]  /*0b00*/  IMAD R23, R24, 0x1000, R0 ;  /* 0x0000100018177824 */ /* 0x000fc400078e0200 */
[----:B------:R-:W-:Y:S02]  /*0b10*/  IMAD R25, R3, 0x1000, R0 ;  /* 0x0000100003197824 */ /* 0x000fe400078e0200 */
[----:B0-----:R-:W-:-:S04]  /*0b20*/  IMAD.WIDE R20, R21, 0x4, R18 ;  /* 0x0000000415147825 */ /* 0x001fc800078e0212 */
[----:B------:R-:W-:Y:S02]  /*0b30*/  VIADD R3, R22, UR4 ;  /* 0x0000000416037c36 */ /* 0x000fe40008000000 */
[--C-:B------:R-:W-:Y:S01]  /*0b40*/  IMAD.WIDE R22, R23, 0x4, R18.reuse ;  /* 0x0000000417167825 */ /* 0x100fe200078e0212 */
[----:B-1----:R0:W-:Y:S03]  /*0b50*/  @!P1 STG.E.128 desc[UR6][R20.64], R4 ;  /* 0x0000000414009986 */ /* 0x0021e6000c101d06 */
[----:B------:R-:W-:Y:S01]  /*0b60*/  IMAD.WIDE R24, R25, 0x4, R18 ;  /* 0x0000000419187825 */ /* 0x000fe200078e0212 */
[----:B--2---:R0:W-:Y:S03]  /*0b70*/  @!P2 STG.E.128 desc[UR6][R22.64], R8 ;  /* 0x000000081600a986 */ /* 0x0041e6000c101d06 */
[----:B------:R-:W-:Y:S01]  /*0b80*/  IMAD R16, R16, 0x4, R3 ;  /* 0x0000000410107824 */ /* 0x000fe200078e0203 */
[----:B---3--:R0:W-:Y:S02]  /*0b90*/  @!P3 STG.E.128 desc[UR6][R24.64], R12 ;  /* 0x0000000c1800b986 */ /* 0x0081e4000c101d06 */
[----:B0-----:R-:W-:Y:S05]  /*0ba0*/  @P0 EXIT ;  /* 0x000000000000094d */ /* 0x001fea0003800000 */
[----:B0-----:R-:W-:Y:S01]  /*0bb0*/  LDS R4, [R16+0x3000] ;  /* 0x0030000010047984 */ /* 0x001fe20000000800 */
[----:B------:R-:W-:-:S03]  /*0bc0*/  IMAD R3, R2, 0x1000, R0 ;  /* 0x0000100002037824 */ /* 0x000fc600078e0200 */
[----:B------:R-:W-:Y:S01]  /*0bd0*/  LDS R5, [R16+0x3004] ;  /* 0x0030040010057984 */ /* 0x000fe20000000800 */
[----:B------:R-:W-:-:S03]  /*0be0*/  IMAD.WIDE R18, R3, 0x4, R18 ;  /* 0x0000000403127825 */ /* 0x000fc600078e0212 */
[----:B------:R-:W-:Y:S04]  /*0bf0*/  LDS R6, [R16+0x3008] ;  /* 0x0030080010067984 */ /* 0x000fe80000000800 */
[----:B------:R-:W0:Y:S04]  /*0c00*/  LDS R7, [R16+0x300c] ;  /* 0x00300c0010077984 */ /* 0x000e280000000800 */
[----:B0-----:R-:W-:Y:S01]  /*0c10*/  STG.E.128 desc[UR6][R18.64], R4 ;  /* 0x0000000412007986 */ /* 0x001fe2000c101d06 */
[----:B------:R-:W-:Y:S05]  /*0c20*/  EXIT ;  /* 0x000000000000794d */ /* 0x000fea0003800000 */
.L_x_0:
[----:B------:R-:W-:-:S00]  /*0c30*/  BRA `(.L_x_0) ;  /* 0xfffffffc00fc7947 */ /* 0x000fc0000383ffff */
[----:B------:R-:W-:-:S00]  /*0c40*/  NOP ;  /* 0x0000000000007918 */ /* 0x000fc00000000000 */
        /* <DEDUP_REMOVED lines=11> */
.L_x_1:


//--------------------- .nv.shared.triton_poi_fused_convolution_relu_10 --------------------------
	.section	.nv.shared.triton_poi_fused_convolution_relu_10,"aw",@nobits
	.sectionflags	@""
	.align	16
	.zero		1024


//--------------------- .nv.constant0.triton_poi_fused_convolution_relu_10 --------------------------
	.section	.nv.constant0.triton_poi_fused_convolution_relu_10,"a",@progbits
	.sectionflags	@""
	.align	4
.nv.constant0.triton_poi_fused_convolution_relu_10:
	.zero		560
